//
// Generated by NVIDIA NVVM Compiler
//
// Compiler Build ID: CL-36424714
// Cuda compilation tools, release 13.0, V13.0.88
// Based on NVVM 20.0.0
//

.version 9.0
.target sm_100
.address_size 64

	// .globl	_Z15intercambio_gpuPi

.visible .entry _Z15intercambio_gpuPi(
	.param .u64 .ptr .align 1 _Z15intercambio_gpuPi_param_0
)
{
	.reg .pred 	%p<2>;
	.reg .b32 	%r<4>;
	.reg .b64 	%rd<5>;

	ld.param.u64 	%rd1, [_Z15intercambio_gpuPi_param_0];
	cvta.to.global.u64 	%rd2, %rd1;
	mov.u32 	%r1, %tid.x;
	mul.wide.u32 	%rd3, %r1, 4;
	add.s64 	%rd4, %rd2, %rd3;
	ld.global.u32 	%r2, [%rd4];
	shfl.sync.bfly.b32	%r3|%p1, %r2, -1, 31, -1;
	st.global.u32 	[%rd4], %r3;
	ret;

}


// ===== COMPILED SASS (sm_100) =====

	.target	sm_100

	.elftype	@"ET_EXEC"


//--------------------- .note.nv.tkinfo           --------------------------
	.section	.note.nv.tkinfo,"",@"SHT_NOTE"
	.sectionflags	@"SHF_NOTE_NV_TKINFO"
	.tkinfo
        /*0018*/ 	.word	0x00000002
        /*0030*/ 	.string	""
        /*0030*/ 	.string	"ptxas"
        /*0030*/ 	.string	"Cuda compilation tools, release 13.0, V13.0.88"
        /*0030*/ 	.string	"Build cuda_13.0.r13.0/compiler.36424714_0"
        /*0030*/ 	.string	"-arch sm_100 -m 64 "



//--------------------- .note.nv.cuinfo           --------------------------
	.section	.note.nv.cuinfo,"",@"SHT_NOTE"
	.sectionflags	@"SHF_NOTE_NV_CUINFO"
        /*0018*/ 	.short	0x0002
        /*001a*/ 	.short	0x0064
        /*001c*/ 	.short	0x0082
	.zero		2


//--------------------- .nv.info                  --------------------------
	.section	.nv.info,"",@"SHT_CUDA_INFO"
	.align	4


	//----- nvinfo : EIATTR_REGCOUNT
	.align		4
        /*0000*/ 	.byte	0x04, 0x2f
        /*0002*/ 	.short	(.L_1 - .L_0)
	.align		4
.L_0:
        /*0004*/ 	.word	index@(_Z15intercambio_gpuPi)
        /*0008*/ 	.word	0x00000008


	//----- nvinfo : EIATTR_FRAME_SIZE
	.align		4
.L_1:
        /*000c*/ 	.byte	0x04, 0x11
        /*000e*/ 	.short	(.L_3 - .L_2)
	.align		4
.L_2:
        /*0010*/ 	.word	index@(_Z15intercambio_gpuPi)
        /*0014*/ 	.word	0x00000000


	//----- nvinfo : EIATTR_MIN_STACK_SIZE
	.align		4
.L_3:
        /*0018*/ 	.byte	0x04, 0x12
        /*001a*/ 	.short	(.L_5 - .L_4)
	.align		4
.L_4:
        /*001c*/ 	.word	index@(_Z15intercambio_gpuPi)
        /*0020*/ 	.word	0x00000000
.L_5:


//--------------------- .nv.compat                --------------------------
	.section	.nv.compat,"",@"SHT_CUDA_COMPAT_INFO"
	.align	4
        /*0000*/ 	.byte	0x02, 0x09, 0x00, 0x00, 0x02, 0x02, 0x01, 0x00, 0x02, 0x05, 0x05, 0x00, 0x03, 0x07, 0x01, 0x01
        /*0010*/ 	.byte	0x02, 0x03, 0x00, 0x00, 0x02, 0x06, 0x01, 0x00, 0x04, 0x0b, 0x08, 0x00, 0x09, 0x00, 0x00, 0x00
        /*0020*/ 	.byte	0x00, 0x00, 0x00, 0x00


//--------------------- .nv.info._Z15intercambio_gpuPi --------------------------
	.section	.nv.info._Z15intercambio_gpuPi,"",@"SHT_CUDA_INFO"
	.sectionflags	@""
	.align	4


	//----- nvinfo : EIATTR_CUDA_API_VERSION
	.align		4
        /*0000*/ 	.byte	0x04, 0x37
        /*0002*/ 	.short	(.L_7 - .L_6)
.L_6:
        /*0004*/ 	.word	0x00000082


	//----- nvinfo : EIATTR_KPARAM_INFO
	.align		4
.L_7:
        /*0008*/ 	.byte	0x04, 0x17
        /*000a*/ 	.short	(.L_9 - .L_8)
.L_8:
        /*000c*/ 	.word	0x00000000
        /*0010*/ 	.short	0x0000
        /*0012*/ 	.short	0x0000
        /*0014*/ 	.byte	0x00, 0xf5, 0x21, 0x00


	//----- nvinfo : EIATTR_SPARSE_MMA_MASK
	.align		4
.L_9:
        /*0018*/ 	.byte	0x03, 0x50
        /*001a*/ 	.short	0x0000


	//----- nvinfo : EIATTR_MAXREG_COUNT
	.align		4
        /*001c*/ 	.byte	0x03, 0x1b
        /*001e*/ 	.short	0x00ff


	//----- nvinfo : EIATTR_MERCURY_ISA_VERSION
	.align		4
        /*0020*/ 	.byte	0x03, 0x5f
        /*0022*/ 	.short	0x0101


	//----- nvinfo : EIATTR_COOP_GROUP_MASK_REGIDS
	.align		4
        /*0024*/ 	.byte	0x04, 0x29
        /*0026*/ 	.short	(.L_11 - .L_10)


	//   ....[0]....
.L_10:
        /*0028*/ 	.word	0xffffffff


	//----- nvinfo : EIATTR_COOP_GROUP_INSTR_OFFSETS
	.align		4
.L_11:
        /*002c*/ 	.byte	0x04, 0x28
        /*002e*/ 	.short	(.L_13 - .L_12)


	//   ....[0]....
.L_12:
        /*0030*/ 	.word	0x00000070


	//----- nvinfo : EIATTR_VRC_CTA_INIT_COUNT
	.align		4
.L_13:
        /*0034*/ 	.byte	0x02, 0x4a
	.zero		1
	.zero		1


	//----- nvinfo : EIATTR_EXIT_INSTR_OFFSETS
	.align		4
        /*0038*/ 	.byte	0x04, 0x1c
        /*003a*/ 	.short	(.L_15 - .L_14)


	//   ....[0]....
.L_14:
        /*003c*/ 	.word	0x00000090


	//----- nvinfo : EIATTR_CBANK_PARAM_SIZE
	.align		4
.L_15:
        /*0040*/ 	.byte	0x03, 0x19
        /*0042*/ 	.short	0x0008


	//----- nvinfo : EIATTR_PARAM_CBANK
	.align		4
        /*0044*/ 	.byte	0x04, 0x0a
        /*0046*/ 	.short	(.L_17 - .L_16)
	.align		4
.L_16:
        /*0048*/ 	.word	index@(.nv.constant0._Z15intercambio_gpuPi)
        /*004c*/ 	.short	0x0380
        /*004e*/ 	.short	0x0008


	//----- nvinfo : EIATTR_SW_WAR
	.align		4
.L_17:
        /*0050*/ 	.byte	0x04, 0x36
        /*0052*/ 	.short	(.L_19 - .L_18)
.L_18:
        /*0054*/ 	.word	0x00000008
.L_19:


//--------------------- .nv.callgraph             --------------------------
	.section	.nv.callgraph,"",@"SHT_CUDA_CALLGRAPH"
	.align	4
	.sectionentsize	8
	.align		4
        /*0000*/ 	.word	0x00000000
	.align		4
        /*0004*/ 	.word	0xffffffff
	.align		4
        /*0008*/ 	.word	0x00000000
	.align		4
        /*000c*/ 	.word	0xfffffffe
	.align		4
        /*0010*/ 	.word	0x00000000
	.align		4
        /*0014*/ 	.word	0xfffffffd
	.align		4
        /*0018*/ 	.word	0x00000000
	.align		4
        /*001c*/ 	.word	0xfffffffc


//--------------------- .text._Z15intercambio_gpuPi --------------------------
	.section	.text._Z15intercambio_gpuPi,"ax",@progbits
	.align	128
        .global         _Z15intercambio_gpuPi
        .type           _Z15intercambio_gpuPi,@function
        .size           _Z15intercambio_gpuPi,(.L_x_1 - _Z15intercambio_gpuPi)
        .other          _Z15intercambio_gpuPi,@"STO_CUDA_ENTRY STV_DEFAULT"
_Z15intercambio_gpuPi:
.text._Z15intercambio_gpuPi:
[----:B------:R-:W-:Y:S01]  /*0000*/  LDC R1, c[0x0][0x37c] ;  /* 0x0000df00ff017b82 */ /* 0x000fe20000000800 */
[----:B------:R-:W0:Y:S07]  /*0010*/  S2R R5, SR_TID.X ;  /* 0x0000000000057919 */ /* 0x000e2e0000002100 */
[----:B------:R-:W0:Y:S01]  /*0020*/  LDC.64 R2, c[0x0][0x380] ;  /* 0x0000e000ff027b82 */ /* 0x000e220000000a00 */
[----:B------:R-:W1:Y:S01]  /*0030*/  LDCU.64 UR4, c[0x0][0x358] ;  /* 0x00006b00ff0477ac */ /* 0x000e620008000a00 */
[----:B0-----:R-:W-:-:S05]  /*0040*/  IMAD.WIDE.U32 R2, R5, 0x4, R2 ;  /* 0x0000000405027825 */ /* 0x001fca00078e0002 */
[----:B-1----:R-:W2:Y:S01]  /*0050*/  LDG.E R0, desc[UR4][R2.64] ;  /* 0x0000000402007981 */ /* 0x002ea2000c1e1900 */
[----:B------:R-:W-:-:S06]  /*0060*/  MOV R5, 0xffffffff ;  /* 0xffffffff00057802 */ /* 0x000fcc0000000f00 */
[----:B--2---:R-:W0:Y:S04]  /*0070*/  SHFL.BFLY PT, R5, R0, R5, 0x1f ;  /* 0x0c001f0500057589 */ /* 0x004e2800000e0000 */
[----:B0-----:R-:W-:Y:S01]  /*0080*/  STG.E desc[UR4][R2.64], R5 ;  /* 0x0000000502007986 */ /* 0x001fe2000c101904 */
[----:B------:R-:W-:Y:S05]  /*0090*/  EXIT ;  /* 0x000000000000794d */ /* 0x000fea0003800000 */
.L_x_0:
[----:B------:R-:W-:-:S00]  /*00a0*/  BRA `(.L_x_0) ;  /* 0xfffffffc00fc7947 */ /* 0x000fc0000383ffff */
[----:B------:R-:W-:-:S00]  /*00b0*/  NOP ;  /* 0x0000000000007918 */ /* 0x000fc00000000000 */
        /* <DEDUP_REMOVED lines=12> */
.L_x_1:


//--------------------- .nv.shared.reserved.0     --------------------------
	.section	.nv.shared.reserved.0,"aw",@nobits
	.weak		__nv_reservedSMEM_offset_0_alias
	.size		__nv_reservedSMEM_offset_0_alias, 0, 64
	.other		__nv_reservedSMEM_offset_0_alias,@"STO_CUDA_RESERVED_SHARED STV_DEFAULT"
__nv_reservedSMEM_offset_0_alias:
	.zero		0
	.zero		64


//--------------------- .nv.constant0._Z15intercambio_gpuPi --------------------------
	.section	.nv.constant0._Z15intercambio_gpuPi,"a",@progbits
	.sectionflags	@""
	.align	4
.nv.constant0._Z15intercambio_gpuPi:
	.zero		904


//--------------------- SYMBOLS --------------------------

	.type		.nv.reservedSmem.offset0,@object
	.size		.nv.reservedSmem.offset0,0x4
